//
// Generated by NVIDIA NVVM Compiler
//
// Compiler Build ID: CL-36424714
// Cuda compilation tools, release 13.0, V13.0.88
// Based on NVVM 20.0.0
//

.version 9.0
.target sm_100
.address_size 64

	// .globl	_Z12mandelKernelffffiiPi

.visible .entry _Z12mandelKernelffffiiPi(
	.param .f32 _Z12mandelKernelffffiiPi_param_0,
	.param .f32 _Z12mandelKernelffffiiPi_param_1,
	.param .f32 _Z12mandelKernelffffiiPi_param_2,
	.param .f32 _Z12mandelKernelffffiiPi_param_3,
	.param .u32 _Z12mandelKernelffffiiPi_param_4,
	.param .u32 _Z12mandelKernelffffiiPi_param_5,
	.param .u64 .ptr .align 1 _Z12mandelKernelffffiiPi_param_6
)
{
	.reg .pred 	%p<6>;
	.reg .b32 	%r<32>;
	.reg .b32 	%f<20>;
	.reg .b64 	%rd<16>;

	ld.param.f32 	%f9, [_Z12mandelKernelffffiiPi_param_0];
	ld.param.f32 	%f11, [_Z12mandelKernelffffiiPi_param_1];
	ld.param.f32 	%f10, [_Z12mandelKernelffffiiPi_param_2];
	ld.param.f32 	%f12, [_Z12mandelKernelffffiiPi_param_3];
	ld.param.u32 	%r17, [_Z12mandelKernelffffiiPi_param_4];
	ld.param.u32 	%r16, [_Z12mandelKernelffffiiPi_param_5];
	ld.param.u64 	%rd5, [_Z12mandelKernelffffiiPi_param_6];
	cvta.to.global.u64 	%rd1, %rd5;
	mov.u32 	%r1, %ntid.x;
	mov.u32 	%r2, %tid.x;
	mov.u32 	%r18, %ctaid.y;
	mov.u32 	%r19, %ntid.y;
	mov.u32 	%r20, %tid.y;
	mad.lo.s32 	%r21, %r18, %r19, %r20;
	cvt.rn.f32.u32 	%f13, %r21;
	fma.rn.f32 	%f1, %f11, %f13, %f12;
	mul.lo.s32 	%r3, %r17, %r21;
	setp.lt.s32 	%p1, %r16, 1;
	@%p1 bra 	$L__BB0_6;
	mov.b32 	%r27, 0;
$L__BB0_2:
	mad.lo.s32 	%r7, %r27, %r1, %r2;
	cvt.rn.f32.u32 	%f14, %r7;
	fma.rn.f32 	%f2, %f9, %f14, %f10;
	mov.b32 	%r28, 0;
	mov.f32 	%f18, %f1;
	mov.f32 	%f19, %f2;
$L__BB0_3:
	mul.f32 	%f5, %f19, %f19;
	mul.f32 	%f6, %f18, %f18;
	add.f32 	%f15, %f5, %f6;
	setp.gt.f32 	%p3, %f15, 0f40800000;
	mov.u32 	%r29, %r28;
	@%p3 bra 	$L__BB0_5;
	sub.f32 	%f16, %f5, %f6;
	add.f32 	%f17, %f19, %f19;
	add.f32 	%f19, %f2, %f16;
	fma.rn.f32 	%f18, %f17, %f18, %f1;
	add.s32 	%r28, %r28, 1;
	setp.ne.s32 	%p4, %r28, %r16;
	mov.u32 	%r29, %r16;
	@%p4 bra 	$L__BB0_3;
$L__BB0_5:
	add.s32 	%r26, %r7, %r3;
	mul.wide.s32 	%rd14, %r26, 4;
	add.s64 	%rd15, %rd1, %rd14;
	st.global.u32 	[%rd15], %r29;
	add.s32 	%r27, %r27, 1;
	setp.eq.s32 	%p5, %r27, 100;
	@%p5 bra 	$L__BB0_8;
	bra.uni 	$L__BB0_2;
$L__BB0_6:
	add.s32 	%r30, %r2, %r3;
	mul.wide.u32 	%rd6, %r1, 4;
	add.s64 	%rd2, %rd1, %rd6;
	shl.b32 	%r5, %r1, 2;
	mul.wide.u32 	%rd7, %r1, 8;
	add.s64 	%rd3, %rd1, %rd7;
	mul.wide.u32 	%rd8, %r1, 12;
	add.s64 	%rd4, %rd1, %rd8;
	mov.b32 	%r31, 0;
$L__BB0_7:
	mul.wide.s32 	%rd9, %r30, 4;
	add.s64 	%rd10, %rd2, %rd9;
	add.s64 	%rd11, %rd3, %rd9;
	add.s64 	%rd12, %rd4, %rd9;
	add.s64 	%rd13, %rd1, %rd9;
	mov.b32 	%r23, 0;
	st.global.u32 	[%rd13], %r23;
	st.global.u32 	[%rd10], %r23;
	st.global.u32 	[%rd11], %r23;
	st.global.u32 	[%rd12], %r23;
	add.s32 	%r31, %r31, 4;
	add.s32 	%r30, %r30, %r5;
	setp.ne.s32 	%p2, %r31, 100;
	@%p2 bra 	$L__BB0_7;
$L__BB0_8:
	ret;

}


// ===== COMPILED SASS (sm_100) =====

	.target	sm_100

	.elftype	@"ET_EXEC"


//--------------------- .note.nv.tkinfo           --------------------------
	.section	.note.nv.tkinfo,"",@"SHT_NOTE"
	.sectionflags	@"SHF_NOTE_NV_TKINFO"
	.tkinfo
        /*0018*/ 	.word	0x00000002
        /*0030*/ 	.string	""
        /*0030*/ 	.string	"ptxas"
        /*0030*/ 	.string	"Cuda compilation tools, release 13.0, V13.0.88"
        /*0030*/ 	.string	"Build cuda_13.0.r13.0/compiler.36424714_0"
        /*0030*/ 	.string	"-arch sm_100 -m 64 "



//--------------------- .note.nv.cuinfo           --------------------------
	.section	.note.nv.cuinfo,"",@"SHT_NOTE"
	.sectionflags	@"SHF_NOTE_NV_CUINFO"
        /*0018*/ 	.short	0x0002
        /*001a*/ 	.short	0x0064
        /*001c*/ 	.short	0x0082
	.zero		2


//--------------------- .nv.info                  --------------------------
	.section	.nv.info,"",@"SHT_CUDA_INFO"
	.align	4


	//----- nvinfo : EIATTR_REGCOUNT
	.align		4
        /*0000*/ 	.byte	0x04, 0x2f
        /*0002*/ 	.short	(.L_1 - .L_0)
	.align		4
.L_0:
        /*0004*/ 	.word	index@(_Z12mandelKernelffffiiPi)
        /*0008*/ 	.word	0x00000020


	//----- nvinfo : EIATTR_FRAME_SIZE
	.align		4
.L_1:
        /*000c*/ 	.byte	0x04, 0x11
        /*000e*/ 	.short	(.L_3 - .L_2)
	.align		4
.L_2:
        /*0010*/ 	.word	index@(_Z12mandelKernelffffiiPi)
        /*0014*/ 	.word	0x00000000


	//----- nvinfo : EIATTR_MIN_STACK_SIZE
	.align		4
.L_3:
        /*0018*/ 	.byte	0x04, 0x12
        /*001a*/ 	.short	(.L_5 - .L_4)
	.align		4
.L_4:
        /*001c*/ 	.word	index@(_Z12mandelKernelffffiiPi)
        /*0020*/ 	.word	0x00000000
.L_5:


//--------------------- .nv.compat                --------------------------
	.section	.nv.compat,"",@"SHT_CUDA_COMPAT_INFO"
	.align	4
        /*0000*/ 	.byte	0x02, 0x09, 0x00, 0x00, 0x02, 0x02, 0x01, 0x00, 0x02, 0x05, 0x05, 0x00, 0x03, 0x07, 0x01, 0x01
        /*0010*/ 	.byte	0x02, 0x03, 0x00, 0x00, 0x02, 0x06, 0x01, 0x00, 0x04, 0x0b, 0x08, 0x00, 0x01, 0x00, 0x00, 0x00
        /*0020*/ 	.byte	0x00, 0x00, 0x00, 0x00


//--------------------- .nv.info._Z12mandelKernelffffiiPi --------------------------
	.section	.nv.info._Z12mandelKernelffffiiPi,"",@"SHT_CUDA_INFO"
	.sectionflags	@""
	.align	4


	//----- nvinfo : EIATTR_CUDA_API_VERSION
	.align		4
        /*0000*/ 	.byte	0x04, 0x37
        /*0002*/ 	.short	(.L_7 - .L_6)
.L_6:
        /*0004*/ 	.word	0x00000082


	//----- nvinfo : EIATTR_KPARAM_INFO
	.align		4
.L_7:
        /*0008*/ 	.byte	0x04, 0x17
        /*000a*/ 	.short	(.L_9 - .L_8)
.L_8:
        /*000c*/ 	.word	0x00000000
        /*0010*/ 	.short	0x0006
        /*0012*/ 	.short	0x0018
        /*0014*/ 	.byte	0x00, 0xf5, 0x21, 0x00


	//----- nvinfo : EIATTR_KPARAM_INFO
	.align		4
.L_9:
        /*0018*/ 	.byte	0x04, 0x17
        /*001a*/ 	.short	(.L_11 - .L_10)
.L_10:
        /*001c*/ 	.word	0x00000000
        /*0020*/ 	.short	0x0005
        /*0022*/ 	.short	0x0014
        /*0024*/ 	.byte	0x00, 0xf0, 0x11, 0x00


	//----- nvinfo : EIATTR_KPARAM_INFO
	.align		4
.L_11:
        /*0028*/ 	.byte	0x04, 0x17
        /*002a*/ 	.short	(.L_13 - .L_12)
.L_12:
        /*002c*/ 	.word	0x00000000
        /*0030*/ 	.short	0x0004
        /*0032*/ 	.short	0x0010
        /*0034*/ 	.byte	0x00, 0xf0, 0x11, 0x00


	//----- nvinfo : EIATTR_KPARAM_INFO
	.align		4
.L_13:
        /*0038*/ 	.byte	0x04, 0x17
        /*003a*/ 	.short	(.L_15 - .L_14)
.L_14:
        /*003c*/ 	.word	0x00000000
        /*0040*/ 	.short	0x0003
        /*0042*/ 	.short	0x000c
        /*0044*/ 	.byte	0x00, 0xf0, 0x11, 0x00


	//----- nvinfo : EIATTR_KPARAM_INFO
	.align		4
.L_15:
        /*0048*/ 	.byte	0x04, 0x17
        /*004a*/ 	.short	(.L_17 - .L_16)
.L_16:
        /*004c*/ 	.word	0x00000000
        /*0050*/ 	.short	0x0002
        /*0052*/ 	.short	0x0008
        /*0054*/ 	.byte	0x00, 0xf0, 0x11, 0x00


	//----- nvinfo : EIATTR_KPARAM_INFO
	.align		4
.L_17:
        /*0058*/ 	.byte	0x04, 0x17
        /*005a*/ 	.short	(.L_19 - .L_18)
.L_18:
        /*005c*/ 	.word	0x00000000
        /*0060*/ 	.short	0x0001
        /*0062*/ 	.short	0x0004
        /*0064*/ 	.byte	0x00, 0xf0, 0x11, 0x00


	//----- nvinfo : EIATTR_KPARAM_INFO
	.align		4
.L_19:
        /*0068*/ 	.byte	0x04, 0x17
        /*006a*/ 	.short	(.L_21 - .L_20)
.L_20:
        /*006c*/ 	.word	0x00000000
        /*0070*/ 	.short	0x0000
        /*0072*/ 	.short	0x0000
        /*0074*/ 	.byte	0x00, 0xf0, 0x11, 0x00


	//----- nvinfo : EIATTR_SPARSE_MMA_MASK
	.align		4
.L_21:
        /*0078*/ 	.byte	0x03, 0x50
        /*007a*/ 	.short	0x0000


	//----- nvinfo : EIATTR_MAXREG_COUNT
	.align		4
        /*007c*/ 	.byte	0x03, 0x1b
        /*007e*/ 	.short	0x00ff


	//----- nvinfo : EIATTR_MERCURY_ISA_VERSION
	.align		4
        /*0080*/ 	.byte	0x03, 0x5f
        /*0082*/ 	.short	0x0101


	//----- nvinfo : EIATTR_VRC_CTA_INIT_COUNT
	.align		4
        /*0084*/ 	.byte	0x02, 0x4a
	.zero		1
	.zero		1


	//----- nvinfo : EIATTR_EXIT_INSTR_OFFSETS
	.align		4
        /*0088*/ 	.byte	0x04, 0x1c
        /*008a*/ 	.short	(.L_23 - .L_22)


	//   ....[0]....
.L_22:
        /*008c*/ 	.word	0x00000310


	//   ....[1]....
        /*0090*/ 	.word	0x00001190


	//----- nvinfo : EIATTR_CRS_STACK_SIZE
	.align		4
.L_23:
        /*0094*/ 	.byte	0x04, 0x1e
        /*0096*/ 	.short	(.L_25 - .L_24)
.L_24:
        /*0098*/ 	.word	0x00000000


	//----- nvinfo : EIATTR_CBANK_PARAM_SIZE
	.align		4
.L_25:
        /*009c*/ 	.byte	0x03, 0x19
        /*009e*/ 	.short	0x0020


	//----- nvinfo : EIATTR_PARAM_CBANK
	.align		4
        /*00a0*/ 	.byte	0x04, 0x0a
        /*00a2*/ 	.short	(.L_27 - .L_26)
	.align		4
.L_26:
        /*00a4*/ 	.word	index@(.nv.constant0._Z12mandelKernelffffiiPi)
        /*00a8*/ 	.short	0x0380
        /*00aa*/ 	.short	0x0020


	//----- nvinfo : EIATTR_SW_WAR
	.align		4
.L_27:
        /*00ac*/ 	.byte	0x04, 0x36
        /*00ae*/ 	.short	(.L_29 - .L_28)
.L_28:
        /*00b0*/ 	.word	0x00000008
.L_29:


//--------------------- .nv.callgraph             --------------------------
	.section	.nv.callgraph,"",@"SHT_CUDA_CALLGRAPH"
	.align	4
	.sectionentsize	8
	.align		4
        /*0000*/ 	.word	0x00000000
	.align		4
        /*0004*/ 	.word	0xffffffff
	.align		4
        /*0008*/ 	.word	0x00000000
	.align		4
        /*000c*/ 	.word	0xfffffffe
	.align		4
        /*0010*/ 	.word	0x00000000
	.align		4
        /*0014*/ 	.word	0xfffffffd
	.align		4
        /*0018*/ 	.word	0x00000000
	.align		4
        /*001c*/ 	.word	0xfffffffc


//--------------------- .text._Z12mandelKernelffffiiPi --------------------------
	.section	.text._Z12mandelKernelffffiiPi,"ax",@progbits
	.align	128
        .global         _Z12mandelKernelffffiiPi
        .type           _Z12mandelKernelffffiiPi,@function
        .size           _Z12mandelKernelffffiiPi,(.L_x_6 - _Z12mandelKernelffffiiPi)
        .other          _Z12mandelKernelffffiiPi,@"STO_CUDA_ENTRY STV_DEFAULT"
_Z12mandelKernelffffiiPi:
.text._Z12mandelKernelffffiiPi:
[----:B------:R-:W-:Y:S01]  /*0000*/  LDC R1, c[0x0][0x37c] ;  /* 0x0000df00ff017b82 */ /* 0x000fe20000000800 */
[----:B------:R-:W0:Y:S07]  /*0010*/  S2R R2, SR_TID.Y ;  /* 0x0000000000027919 */ /* 0x000e2e0000002200 */
[----:B------:R-:W1:Y:S01]  /*0020*/  LDC R25, c[0x0][0x360] ;  /* 0x0000d800ff197b82 */ /* 0x000e620000000800 */
[----:B------:R-:W2:Y:S01]  /*0030*/  LDCU UR8, c[0x0][0x394] ;  /* 0x00007280ff0877ac */ /* 0x000ea20008000800 */
[----:B------:R-:W3:Y:S01]  /*0040*/  S2R R0, SR_TID.X ;  /* 0x0000000000007919 */ /* 0x000ee20000002100 */
[----:B------:R-:W4:Y:S05]  /*0050*/  LDCU UR7, c[0x0][0x384] ;  /* 0x00007080ff0777ac */ /* 0x000f2a0008000800 */
[----:B------:R-:W0:Y:S01]  /*0060*/  S2UR UR6, SR_CTAID.Y ;  /* 0x00000000000679c3 */ /* 0x000e220000002600 */
[----:B------:R-:W5:Y:S07]  /*0070*/  LDCU.64 UR4, c[0x0][0x358] ;  /* 0x00006b00ff0477ac */ /* 0x000f6e0008000a00 */
[----:B------:R-:W0:Y:S01]  /*0080*/  LDC R5, c[0x0][0x364] ;  /* 0x0000d900ff057b82 */ /* 0x000e220000000800 */
[----:B--2---:R-:W-:-:S07]  /*0090*/  UISETP.GE.AND UP0, UPT, UR8, 0x1, UPT ;  /* 0x000000010800788c */ /* 0x004fce000bf06270 */
[----:B------:R-:W4:Y:S01]  /*00a0*/  LDC R3, c[0x0][0x38c] ;  /* 0x0000e300ff037b82 */ /* 0x000f220000000800 */
[----:B0-----:R-:W-:-:S05]  /*00b0*/  IMAD R5, R5, UR6, R2 ;  /* 0x0000000605057c24 */ /* 0x001fca000f8e0202 */
[----:B------:R-:W-:-:S05]  /*00c0*/  I2FP.F32.U32 R2, R5 ;  /* 0x0000000500027245 */ /* 0x000fca0000201000 */
[----:B----4-:R-:W-:Y:S01]  /*00d0*/  FFMA R4, R2, UR7, R3 ;  /* 0x0000000702047c23 */ /* 0x010fe20008000003 */
[----:B-1-3-5:R-:W-:Y:S06]  /*00e0*/  BRA.U !UP0, `(.L_x_0) ;  /* 0x0000000108907547 */ /* 0x02afec000b800000 */
[----:B------:R-:W-:-:S07]  /*00f0*/  HFMA2 R6, -RZ, RZ, 0, 0 ;  /* 0x00000000ff067431 */ /* 0x000fce00000001ff */
.L_x_4:
[----:B0-----:R-:W0:Y:S01]  /*0100*/  LDC R3, c[0x0][0x388] ;  /* 0x0000e200ff037b82 */ /* 0x001e220000000800 */
[----:B------:R-:W0:Y:S01]  /*0110*/  LDCU UR6, c[0x0][0x380] ;  /* 0x00007000ff0677ac */ /* 0x000e220008000800 */
[----:B------:R-:W-:Y:S01]  /*0120*/  IMAD R8, R25, R6, R0 ;  /* 0x0000000619087224 */ /* 0x000fe200078e0200 */
[----:B------:R-:W-:Y:S01]  /*0130*/  BSSY.RECONVERGENT B0, `(.L_x_1) ;  /* 0x0000016000007945 */ /* 0x000fe20003800200 */
[----:B------:R-:W1:Y:S03]  /*0140*/  LDCU UR7, c[0x0][0x394] ;  /* 0x00007280ff0777ac */ /* 0x000e660008000800 */
[----:B------:R-:W-:Y:S01]  /*0150*/  I2FP.F32.U32 R2, R8 ;  /* 0x0000000800027245 */ /* 0x000fe20000201000 */
[----:B------:R-:W2:Y:S04]  /*0160*/  LDCU UR8, c[0x0][0x394] ;  /* 0x00007280ff0877ac */ /* 0x000ea80008000800 */
[----:B0-----:R-:W-:Y:S01]  /*0170*/  FFMA R10, R2, UR6, R3 ;  /* 0x00000006020a7c23 */ /* 0x001fe20008000003 */
[----:B------:R-:W-:-:S02]  /*0180*/  MOV R2, RZ ;  /* 0x000000ff00027202 */ /* 0x000fc40000000f00 */
[----:B------:R-:W-:Y:S02]  /*0190*/  MOV R3, R4 ;  /* 0x0000000400037202 */ /* 0x000fe40000000f00 */
[----:B-12---:R-:W-:-:S07]  /*01a0*/  MOV R7, R10 ;  /* 0x0000000a00077202 */ /* 0x006fce0000000f00 */
.L_x_3:
[----:B------:R-:W-:Y:S01]  /*01b0*/  FMUL R11, R7, R7 ;  /* 0x00000007070b7220 */ /* 0x000fe20000400000 */
[----:B------:R-:W-:-:S04]  /*01c0*/  FMUL R12, R3, R3 ;  /* 0x00000003030c7220 */ /* 0x000fc80000400000 */
[----:B------:R-:W-:-:S05]  /*01d0*/  FADD R9, R11, R12 ;  /* 0x0000000c0b097221 */ /* 0x000fca0000000000 */
[----:B------:R-:W-:Y:S02]  /*01e0*/  FSETP.GT.AND P0, PT, R9, 4, PT ;  /* 0x408000000900780b */ /* 0x000fe40003f04000 */
[----:B------:R-:W-:-:S11]  /*01f0*/  MOV R9, R2 ;  /* 0x0000000200097202 */ /* 0x000fd60000000f00 */
[----:B------:R-:W-:Y:S05]  /*0200*/  @P0 BRA `(.L_x_2) ;  /* 0x0000000000200947 */ /* 0x000fea0003800000 */
[----:B------:R-:W-:Y:S01]  /*0210*/  IADD3 R2, PT, PT, R2, 0x1, RZ ;  /* 0x0000000102027810 */ /* 0x000fe20007ffe0ff */
[----:B------:R-:W-:Y:S01]  /*0220*/  FADD R9, R7, R7 ;  /* 0x0000000707097221 */ /* 0x000fe20000000000 */
[----:B------:R-:W-:Y:S02]  /*0230*/  FADD R7, R11, -R12 ;  /* 0x8000000c0b077221 */ /* 0x000fe40000000000 */
[----:B------:R-:W-:Y:S01]  /*0240*/  ISETP.NE.AND P0, PT, R2, UR8, PT ;  /* 0x0000000802007c0c */ /* 0x000fe2000bf05270 */
[----:B------:R-:W-:Y:S01]  /*0250*/  FFMA R3, R9, R3, R4 ;  /* 0x0000000309037223 */ /* 0x000fe20000000004 */
[----:B------:R-:W-:-:S11]  /*0260*/  FADD R7, R10, R7 ;  /* 0x000000070a077221 */ /* 0x000fd60000000000 */
[----:B------:R-:W-:Y:S05]  /*0270*/  @P0 BRA `(.L_x_3) ;  /* 0xfffffffc00cc0947 */ /* 0x000fea000383ffff */
[----:B------:R-:W-:-:S07]  /*0280*/  MOV R9, UR7 ;  /* 0x0000000700097c02 */ /* 0x000fce0008000f00 */
.L_x_2:
[----:B------:R-:W-:Y:S05]  /*0290*/  BSYNC.RECONVERGENT B0 ;  /* 0x0000000000007941 */ /* 0x000fea0003800200 */
.L_x_1:
[----:B------:R-:W0:Y:S01]  /*02a0*/  LDC.64 R2, c[0x0][0x398] ;  /* 0x0000e600ff027b82 */ /* 0x000e220000000a00 */
[----:B------:R-:W1:Y:S01]  /*02b0*/  LDCU UR6, c[0x0][0x390] ;  /* 0x00007200ff0677ac */ /* 0x000e620008000800 */
[----:B------:R-:W-:-:S04]  /*02c0*/  IADD3 R6, PT, PT, R6, 0x1, RZ ;  /* 0x0000000106067810 */ /* 0x000fc80007ffe0ff */
[----:B------:R-:W-:Y:S01]  /*02d0*/  ISETP.NE.AND P0, PT, R6, 0x64, PT ;  /* 0x000000640600780c */ /* 0x000fe20003f05270 */
[----:B-1----:R-:W-:-:S04]  /*02e0*/  IMAD R7, R5, UR6, R8 ;  /* 0x0000000605077c24 */ /* 0x002fc8000f8e0208 */
[----:B0-----:R-:W-:-:S05]  /*02f0*/  IMAD.WIDE R2, R7, 0x4, R2 ;  /* 0x0000000407027825 */ /* 0x001fca00078e0202 */
[----:B------:R0:W-:Y:S03]  /*0300*/  STG.E desc[UR4][R2.64], R9 ;  /* 0x0000000902007986 */ /* 0x0001e6000c101904 */
[----:B------:R-:W-:Y:S05]  /*0310*/  @!P0 EXIT ;  /* 0x000000000000894d */ /* 0x000fea0003800000 */
[----:B------:R-:W-:Y:S05]  /*0320*/  BRA `(.L_x_4) ;  /* 0xfffffffc00747947 */ /* 0x000fea000383ffff */
.L_x_0:
[----:B------:R-:W0:Y:S01]  /*0330*/  LDC.64 R2, c[0x0][0x398] ;  /* 0x0000e600ff027b82 */ /* 0x000e220000000a00 */
[----:B------:R-:W1:Y:S02]  /*0340*/  LDCU UR6, c[0x0][0x390] ;  /* 0x00007200ff0677ac */ /* 0x000e640008000800 */
[----:B-1----:R-:W-:Y:S02]  /*0350*/  IMAD R11, R5, UR6, R0 ;  /* 0x00000006050b7c24 */ /* 0x002fe4000f8e0200 */
[----:B0-----:R-:W-:-:S03]  /*0360*/  IMAD.WIDE.U32 R22, R25, 0x4, R2 ;  /* 0x0000000419167825 */ /* 0x001fc600078e0002 */
[C---:B------:R-:W-:Y:S01]  /*0370*/  LEA R19, R25.reuse, R11, 0x2 ;  /* 0x0000000b19137211 */ /* 0x040fe200078e10ff */
[----:B------:R-:W-:-:S03]  /*0380*/  IMAD.WIDE.U32 R20, R25, 0x8, R2 ;  /* 0x0000000819147825 */ /* 0x000fc600078e0002 */
[C---:B------:R-:W-:Y:S01]  /*0390*/  LEA R29, R25.reuse, R19, 0x2 ;  /* 0x00000013191d7211 */ /* 0x040fe200078e10ff */
[----:B------:R-:W-:-:S03]  /*03a0*/  IMAD.WIDE.U32 R4, R25, 0xc, R2 ;  /* 0x0000000c19047825 */ /* 0x000fc600078e0002 */
[----:B------:R-:W-:Y:S01]  /*03b0*/  LEA R0, R25, R29, 0x2 ;  /* 0x0000001d19007211 */ /* 0x000fe200078e10ff */
[----:B------:R-:W-:-:S04]  /*03c0*/  IMAD.WIDE R12, R11, 0x4, R2 ;  /* 0x000000040b0c7825 */ /* 0x000fc800078e0202 */
[C---:B------:R-:W-:Y:S01]  /*03d0*/  IMAD.WIDE R6, R11.reuse, 0x4, R22 ;  /* 0x000000040b067825 */ /* 0x040fe200078e0216 */
[----:B------:R0:W-:Y:S03]  /*03e0*/  STG.E desc[UR4][R12.64], RZ ;  /* 0x000000ff0c007986 */ /* 0x0001e6000c101904 */
[C---:B------:R-:W-:Y:S01]  /*03f0*/  IMAD.WIDE R8, R11.reuse, 0x4, R20 ;  /* 0x000000040b087825 */ /* 0x040fe200078e0214 */
[----:B------:R1:W-:Y:S03]  /*0400*/  STG.E desc[UR4][R6.64], RZ ;  /* 0x000000ff06007986 */ /* 0x0003e6000c101904 */
[----:B------:R-:W-:Y:S01]  /*0410*/  IMAD.WIDE R10, R11, 0x4, R4 ;  /* 0x000000040b0a7825 */ /* 0x000fe200078e0204 */
[----:B------:R2:W-:Y:S03]  /*0420*/  STG.E desc[UR4][R8.64], RZ ;  /* 0x000000ff08007986 */ /* 0x0005e6000c101904 */
[C---:B------:R-:W-:Y:S01]  /*0430*/  IMAD.WIDE R26, R19.reuse, 0x4, R2 ;  /* 0x00000004131a7825 */ /* 0x040fe200078e0202 */
[----:B------:R3:W-:Y:S03]  /*0440*/  STG.E desc[UR4][R10.64], RZ ;  /* 0x000000ff0a007986 */ /* 0x0007e6000c101904 */
[C---:B------:R-:W-:Y:S01]  /*0450*/  IMAD.WIDE R14, R19.reuse, 0x4, R22 ;  /* 0x00000004130e7825 */ /* 0x040fe200078e0216 */
[----:B------:R4:W-:Y:S03]  /*0460*/  STG.E desc[UR4][R26.64], RZ ;  /* 0x000000ff1a007986 */ /* 0x0009e6000c101904 */
[C---:B------:R-:W-:Y:S01]  /*0470*/  IMAD.WIDE R16, R19.reuse, 0x4, R20 ;  /* 0x0000000413107825 */ /* 0x040fe200078e0214 */
[----:B------:R5:W-:Y:S03]  /*0480*/  STG.E desc[UR4][R14.64], RZ ;  /* 0x000000ff0e007986 */ /* 0x000be6000c101904 */
[----:B------:R-:W-:Y:S01]  /*0490*/  IMAD.WIDE R18, R19, 0x4, R4 ;  /* 0x0000000413127825 */ /* 0x000fe200078e0204 */
[----:B------:R5:W-:Y:S03]  /*04a0*/  STG.E desc[UR4][R16.64], RZ ;  /* 0x000000ff10007986 */ /* 0x000be6000c101904 */
[C---:B0-----:R-:W-:Y:S01]  /*04b0*/  IMAD.WIDE R12, R29.reuse, 0x4, R2 ;  /* 0x000000041d0c7825 */ /* 0x041fe200078e0202 */
[----:B------:R0:W-:Y:S03]  /*04c0*/  STG.E desc[UR4][R18.64], RZ ;  /* 0x000000ff12007986 */ /* 0x0001e6000c101904 */
[C---:B-1----:R-:W-:Y:S01]  /*04d0*/  IMAD.WIDE R6, R29.reuse, 0x4, R22 ;  /* 0x000000041d067825 */ /* 0x042fe200078e0216 */
[----:B------:R1:W-:Y:S03]  /*04e0*/  STG.E desc[UR4][R12.64], RZ ;  /* 0x000000ff0c007986 */ /* 0x0003e6000c101904 */
[C---:B--2---:R-:W-:Y:S01]  /*04f0*/  IMAD.WIDE R8, R29.reuse, 0x4, R20 ;  /* 0x000000041d087825 */ /* 0x044fe200078e0214 */
[----:B------:R2:W-:Y:S03]  /*0500*/  STG.E desc[UR4][R6.64], RZ ;  /* 0x000000ff06007986 */ /* 0x0005e6000c101904 */
[----:B---3--:R-:W-:Y:S01]  /*0510*/  IMAD.WIDE R10, R29, 0x4, R4 ;  /* 0x000000041d0a7825 */ /* 0x008fe200078e0204 */
[----:B------:R-:W-:Y:S01]  /*0520*/  LEA R29, R25, R0, 0x2 ;  /* 0x00000000191d7211 */ /* 0x000fe200078e10ff */
[----:B------:R3:W-:Y:S02]  /*0530*/  STG.E desc[UR4][R8.64], RZ ;  /* 0x000000ff08007986 */ /* 0x0007e4000c101904 */
[----:B----4-:R-:W-:-:S02]  /*0540*/  IMAD.WIDE R26, R0, 0x4, R2 ;  /* 0x00000004001a7825 */ /* 0x010fc400078e0202 */
[----:B------:R4:W-:Y:S02]  /*0550*/  STG.E desc[UR4][R10.64], RZ ;  /* 0x000000ff0a007986 */ /* 0x0009e4000c101904 */
[C---:B-----5:R-:W-:Y:S02]  /*0560*/  IMAD.WIDE R14, R0.reuse, 0x4, R22 ;  /* 0x00000004000e7825 */ /* 0x060fe400078e0216 */
[----:B------:R5:W-:Y:S02]  /*0570*/  STG.E desc[UR4][R26.64], RZ ;  /* 0x000000ff1a007986 */ /* 0x000be4000c101904 */
[C---:B------:R-:W-:Y:S02]  /*0580*/  IMAD.WIDE R16, R0.reuse, 0x4, R20 ;  /* 0x0000000400107825 */ /* 0x040fe400078e0214 */
[----:B------:R5:W-:Y:S02]  /*0590*/  STG.E desc[UR4][R14.64], RZ ;  /* 0x000000ff0e007986 */ /* 0x000be4000c101904 */
[----:B0-----:R-:W-:Y:S01]  /*05a0*/  IMAD.WIDE R18, R0, 0x4, R4 ;  /* 0x0000000400127825 */ /* 0x001fe200078e0204 */
[----:B------:R-:W-:Y:S01]  /*05b0*/  LEA R0, R25, R29, 0x2 ;  /* 0x0000001d19007211 */ /* 0x000fe200078e10ff */
[----:B------:R0:W-:Y:S02]  /*05c0*/  STG.E desc[UR4][R16.64], RZ ;  /* 0x000000ff10007986 */ /* 0x0001e4000c101904 */
[----:B-1----:R-:W-:-:S02]  /*05d0*/  IMAD.WIDE R12, R29, 0x4, R2 ;  /* 0x000000041d0c7825 */ /* 0x002fc400078e0202 */
[----:B------:R1:W-:Y:S02]  /*05e0*/  STG.E desc[UR4][R18.64], RZ ;  /* 0x000000ff12007986 */ /* 0x0003e4000c101904 */
[C---:B--2---:R-:W-:Y:S02]  /*05f0*/  IMAD.WIDE R6, R29.reuse, 0x4, R22 ;  /* 0x000000041d067825 */ /* 0x044fe400078e0216 */
[----:B------:R2:W-:Y:S02]  /*0600*/  STG.E desc[UR4][R12.64], RZ ;  /* 0x000000ff0c007986 */ /* 0x0005e4000c101904 */
[C---:B---3--:R-:W-:Y:S02]  /*0610*/  IMAD.WIDE R8, R29.reuse, 0x4, R20 ;  /* 0x000000041d087825 */ /* 0x048fe400078e0214 */
[----:B------:R3:W-:Y:S02]  /*0620*/  STG.E desc[UR4][R6.64], RZ ;  /* 0x000000ff06007986 */ /* 0x0007e4000c101904 */
[----:B----4-:R-:W-:Y:S01]  /*0630*/  IMAD.WIDE R10, R29, 0x4, R4 ;  /* 0x000000041d0a7825 */ /* 0x010fe200078e0204 */
[----:B------:R-:W-:Y:S01]  /*0640*/  LEA R29, R25, R0, 0x2 ;  /* 0x00000000191d7211 */ /* 0x000fe200078e10ff */
[----:B------:R4:W-:Y:S02]  /*0650*/  STG.E desc[UR4][R8.64], RZ ;  /* 0x000000ff08007986 */ /* 0x0009e4000c101904 */
[----:B-----5:R-:W-:-:S02]  /*0660*/  IMAD.WIDE R26, R0, 0x4, R2 ;  /* 0x00000004001a7825 */ /* 0x020fc400078e0202 */
[----:B------:R5:W-:Y:S02]  /*0670*/  STG.E desc[UR4][R10.64], RZ ;  /* 0x000000ff0a007986 */ /* 0x000be4000c101904 */
[C---:B------:R-:W-:Y:S02]  /*0680*/  IMAD.WIDE R14, R0.reuse, 0x4, R22 ;  /* 0x00000004000e7825 */ /* 0x040fe400078e0216 */
[----:B------:R5:W-:Y:S02]  /*0690*/  STG.E desc[UR4][R26.64], RZ ;  /* 0x000000ff1a007986 */ /* 0x000be4000c101904 */
[C---:B0-----:R-:W-:Y:S02]  /*06a0*/  IMAD.WIDE R16, R0.reuse, 0x4, R20 ;  /* 0x0000000400107825 */ /* 0x041fe400078e0214 */
[----:B------:R0:W-:Y:S02]  /*06b0*/  STG.E desc[UR4][R14.64], RZ ;  /* 0x000000ff0e007986 */ /* 0x0001e4000c101904 */
[----:B-1----:R-:W-:Y:S01]  /*06c0*/  IMAD.WIDE R18, R0, 0x4, R4 ;  /* 0x0000000400127825 */ /* 0x002fe200078e0204 */
[----:B------:R-:W-:Y:S01]  /*06d0*/  LEA R0, R25, R29, 0x2 ;  /* 0x0000001d19007211 */ /* 0x000fe200078e10ff */
[----:B------:R1:W-:Y:S02]  /*06e0*/  STG.E desc[UR4][R16.64], RZ ;  /* 0x000000ff10007986 */ /* 0x0003e4000c101904 */
[----:B--2---:R-:W-:-:S02]  /*06f0*/  IMAD.WIDE R12, R29, 0x4, R2 ;  /* 0x000000041d0c7825 */ /* 0x004fc400078e0202 */
[----:B------:R2:W-:Y:S02]  /*0700*/  STG.E desc[UR4][R18.64], RZ ;  /* 0x000000ff12007986 */ /* 0x0005e4000c101904 */
[C---:B---3--:R-:W-:Y:S02]  /*0710*/  IMAD.WIDE R6, R29.reuse, 0x4, R22 ;  /* 0x000000041d067825 */ /* 0x048fe400078e0216 */
[----:B------:R3:W-:Y:S02]  /*0720*/  STG.E desc[UR4][R12.64], RZ ;  /* 0x000000ff0c007986 */ /* 0x0007e4000c101904 */
[C---:B----4-:R-:W-:Y:S02]  /*0730*/  IMAD.WIDE R8, R29.reuse, 0x4, R20 ;  /* 0x000000041d087825 */ /* 0x050fe400078e0214 */
[----:B------:R4:W-:Y:S02]  /*0740*/  STG.E desc[UR4][R6.64], RZ ;  /* 0x000000ff06007986 */ /* 0x0009e4000c101904 */
[----:B-----5:R-:W-:Y:S01]  /*0750*/  IMAD.WIDE R10, R29, 0x4, R4 ;  /* 0x000000041d0a7825 */ /* 0x020fe200078e0204 */
[----:B------:R-:W-:Y:S01]  /*0760*/  LEA R29, R25, R0, 0x2 ;  /* 0x00000000191d7211 */ /* 0x000fe200078e10ff */
[----:B------:R5:W-:Y:S02]  /*0770*/  STG.E desc[UR4][R8.64], RZ ;  /* 0x000000ff08007986 */ /* 0x000be4000c101904 */
[----:B------:R-:W-:-:S02]  /*0780*/  IMAD.WIDE R26, R0, 0x4, R2 ;  /* 0x00000004001a7825 */ /* 0x000fc400078e0202 */
[----:B------:R5:W-:Y:S02]  /*0790*/  STG.E desc[UR4][R10.64], RZ ;  /* 0x000000ff0a007986 */ /* 0x000be4000c101904 */
[C---:B0-----:R-:W-:Y:S02]  /*07a0*/  IMAD.WIDE R14, R0.reuse, 0x4, R22 ;  /* 0x00000004000e7825 */ /* 0x041fe400078e0216 */
[----:B------:R0:W-:Y:S02]  /*07b0*/  STG.E desc[UR4][R26.64], RZ ;  /* 0x000000ff1a007986 */ /* 0x0001e4000c101904 */
[C---:B-1----:R-:W-:Y:S02]  /*07c0*/  IMAD.WIDE R16, R0.reuse, 0x4, R20 ;  /* 0x0000000400107825 */ /* 0x042fe400078e0214 */
[----:B------:R1:W-:Y:S02]  /*07d0*/  STG.E desc[UR4][R14.64], RZ ;  /* 0x000000ff0e007986 */ /* 0x0003e4000c101904 */
[----:B--2---:R-:W-:Y:S01]  /*07e0*/  IMAD.WIDE R18, R0, 0x4, R4 ;  /* 0x0000000400127825 */ /* 0x004fe200078e0204 */
[----:B------:R-:W-:Y:S01]  /*07f0*/  LEA R0, R25, R29, 0x2 ;  /* 0x0000001d19007211 */ /* 0x000fe200078e10ff */
[----:B------:R2:W-:Y:S02]  /*0800*/  STG.E desc[UR4][R16.64], RZ ;  /* 0x000000ff10007986 */ /* 0x0005e4000c101904 */
[----:B---3--:R-:W-:-:S02]  /*0810*/  IMAD.WIDE R12, R29, 0x4, R2 ;  /* 0x000000041d0c7825 */ /* 0x008fc400078e0202 */
[----:B------:R3:W-:Y:S02]  /*0820*/  STG.E desc[UR4][R18.64], RZ ;  /* 0x000000ff12007986 */ /* 0x0007e4000c101904 */
[C---:B----4-:R-:W-:Y:S02]  /*0830*/  IMAD.WIDE R6, R29.reuse, 0x4, R22 ;  /* 0x000000041d067825 */ /* 0x050fe400078e0216 */
[----:B------:R4:W-:Y:S02]  /*0840*/  STG.E desc[UR4][R12.64], RZ ;  /* 0x000000ff0c007986 */ /* 0x0009e4000c101904 */
[C---:B-----5:R-:W-:Y:S02]  /*0850*/  IMAD.WIDE R8, R29.reuse, 0x4, R20 ;  /* 0x000000041d087825 */ /* 0x060fe400078e0214 */
[----:B------:R5:W-:Y:S02]  /*0860*/  STG.E desc[UR4][R6.64], RZ ;  /* 0x000000ff06007986 */ /* 0x000be4000c101904 */
[----:B------:R-:W-:Y:S01]  /*0870*/  IMAD.WIDE R10, R29, 0x4, R4 ;  /* 0x000000041d0a7825 */ /* 0x000fe200078e0204 */
[----:B------:R-:W-:Y:S01]  /*0880*/  LEA R29, R25, R0, 0x2 ;  /* 0x00000000191d7211 */ /* 0x000fe200078e10ff */
[----:B------:R5:W-:Y:S02]  /*0890*/  STG.E desc[UR4][R8.64], RZ ;  /* 0x000000ff08007986 */ /* 0x000be4000c101904 */
[----:B0-----:R-:W-:-:S02]  /*08a0*/  IMAD.WIDE R26, R0, 0x4, R2 ;  /* 0x00000004001a7825 */ /* 0x001fc400078e0202 */
[----:B------:R0:W-:Y:S02]  /*08b0*/  STG.E desc[UR4][R10.64], RZ ;  /* 0x000000ff0a007986 */ /* 0x0001e4000c101904 */
[C---:B-1----:R-:W-:Y:S02]  /*08c0*/  IMAD.WIDE R14, R0.reuse, 0x4, R22 ;  /* 0x00000004000e7825 */ /* 0x042fe400078e0216 */
[----:B------:R1:W-:Y:S02]  /*08d0*/  STG.E desc[UR4][R26.64], RZ ;  /* 0x000000ff1a007986 */ /* 0x0003e4000c101904 */
[C---:B--2---:R-:W-:Y:S02]  /*08e0*/  IMAD.WIDE R16, R0.reuse, 0x4, R20 ;  /* 0x0000000400107825 */ /* 0x044fe400078e0214 */
[----:B------:R2:W-:Y:S02]  /*08f0*/  STG.E desc[UR4][R14.64], RZ ;  /* 0x000000ff0e007986 */ /* 0x0005e4000c101904 */
        /* <DEDUP_REMOVED lines=83> */
[----:B------:R-:W-:Y:S02]  /*0e30*/  STG.E desc[UR4][R8.64], RZ ;  /* 0x000000ff08007986 */ /* 0x000fe4000c101904 */
[----:B-----5:R-:W-:-:S02]  /*0e40*/  IMAD.WIDE R26, R0, 0x4, R2 ;  /* 0x00000004001a7825 */ /* 0x020fc400078e0202 */
[----:B------:R-:W-:Y:S02]  /*0e50*/  STG.E desc[UR4][R10.64], RZ ;  /* 0x000000ff0a007986 */ /* 0x000fe4000c101904 */
[C---:B------:R-:W-:Y:S02]  /*0e60*/  IMAD.WIDE R14, R0.reuse, 0x4, R22 ;  /* 0x00000004000e7825 */ /* 0x040fe400078e0216 */
[----:B------:R4:W-:Y:S02]  /*0e70*/  STG.E desc[UR4][R26.64], RZ ;  /* 0x000000ff1a007986 */ /* 0x0009e4000c101904 */
[C---:B0-----:R-:W-:Y:S02]  /*0e80*/  IMAD.WIDE R16, R0.reuse, 0x4, R20 ;  /* 0x0000000400107825 */ /* 0x041fe400078e0214 */
[----:B------:R-:W-:Y:S02]  /*0e90*/  STG.E desc[UR4][R14.64], RZ ;  /* 0x000000ff0e007986 */ /* 0x000fe4000c101904 */
[----:B-1----:R-:W-:Y:S01]  /*0ea0*/  IMAD.WIDE R18, R0, 0x4, R4 ;  /* 0x0000000400127825 */ /* 0x002fe200078e0204 */
[----:B------:R-:W-:Y:S01]  /*0eb0*/  LEA R0, R25, R29, 0x2 ;  /* 0x0000001d19007211 */ /* 0x000fe200078e10ff */
[----:B------:R-:W-:Y:S02]  /*0ec0*/  STG.E desc[UR4][R16.64], RZ ;  /* 0x000000ff10007986 */ /* 0x000fe4000c101904 */
[----:B--2---:R-:W-:Y:S01]  /*0ed0*/  IMAD.WIDE R12, R29, 0x4, R2 ;  /* 0x000000041d0c7825 */ /* 0x004fe200078e0202 */
[----:B------:R-:W-:Y:S01]  /*0ee0*/  LEA R24, R25, R0, 0x2 ;  /* 0x0000000019187211 */ /* 0x000fe200078e10ff */
[----:B------:R0:W-:Y:S02]  /*0ef0*/  STG.E desc[UR4][R18.64], RZ ;  /* 0x000000ff12007986 */ /* 0x0001e4000c101904 */
[----:B---3--:R-:W-:Y:S01]  /*0f00*/  IMAD.WIDE R6, R29, 0x4, R22 ;  /* 0x000000041d067825 */ /* 0x008fe200078e0216 */
[----:B----4-:R-:W-:Y:S01]  /*0f10*/  LEA R27, R25, R24, 0x2 ;  /* 0x00000018191b7211 */ /* 0x010fe200078e10ff */
[----:B------:R-:W-:Y:S02]  /*0f20*/  STG.E desc[UR4][R12.64], RZ ;  /* 0x000000ff0c007986 */ /* 0x000fe4000c101904 */
[----:B------:R-:W-:Y:S01]  /*0f30*/  IMAD.WIDE R8, R29, 0x4, R20 ;  /* 0x000000041d087825 */ /* 0x000fe200078e0214 */
[----:B------:R-:W-:Y:S01]  /*0f40*/  LEA R25, R25, R27, 0x2 ;  /* 0x0000001b19197211 */ /* 0x000fe200078e10ff */
[----:B------:R1:W-:Y:S02]  /*0f50*/  STG.E desc[UR4][R6.64], RZ ;  /* 0x000000ff06007986 */ /* 0x0003e4000c101904 */
[----:B------:R-:W-:-:S02]  /*0f60*/  IMAD.WIDE R10, R29, 0x4, R4 ;  /* 0x000000041d0a7825 */ /* 0x000fc400078e0204 */
[----:B------:R2:W-:Y:S02]  /*0f70*/  STG.E desc[UR4][R8.64], RZ ;  /* 0x000000ff08007986 */ /* 0x0005e4000c101904 */
[C---:B0-----:R-:W-:Y:S02]  /*0f80*/  IMAD.WIDE R18, R0.reuse, 0x4, R2 ;  /* 0x0000000400127825 */ /* 0x041fe400078e0202 */
[----:B------:R0:W-:Y:S02]  /*0f90*/  STG.E desc[UR4][R10.64], RZ ;  /* 0x000000ff0a007986 */ /* 0x0001e4000c101904 */
[C---:B------:R-:W-:Y:S02]  /*0fa0*/  IMAD.WIDE R28, R0.reuse, 0x4, R22 ;  /* 0x00000004001c7825 */ /* 0x040fe400078e0216 */
[----:B------:R-:W-:Y:S02]  /*0fb0*/  STG.E desc[UR4][R18.64], RZ ;  /* 0x000000ff12007986 */ /* 0x000fe4000c101904 */
[----:B------:R-:W-:-:S02]  /*0fc0*/  IMAD.WIDE R14, R0, 0x4, R20 ;  /* 0x00000004000e7825 */ /* 0x000fc400078e0214 */
[----:B------:R-:W-:Y:S02]  /*0fd0*/  STG.E desc[UR4][R28.64], RZ ;  /* 0x000000ff1c007986 */ /* 0x000fe4000c101904 */
[----:B------:R-:W-:Y:S02]  /*0fe0*/  IMAD.WIDE R16, R0, 0x4, R4 ;  /* 0x0000000400107825 */ /* 0x000fe400078e0204 */
[----:B------:R3:W-:Y:S02]  /*0ff0*/  STG.E desc[UR4][R14.64], RZ ;  /* 0x000000ff0e007986 */ /* 0x0007e4000c101904 */
[C---:B-1----:R-:W-:Y:S02]  /*1000*/  IMAD.WIDE R6, R24.reuse, 0x4, R2 ;  /* 0x0000000418067825 */ /* 0x042fe400078e0202 */
[----:B------:R1:W-:Y:S02]  /*1010*/  STG.E desc[UR4][R16.64], RZ ;  /* 0x000000ff10007986 */ /* 0x0003e4000c101904 */
[----:B--2---:R-:W-:-:S02]  /*1020*/  IMAD.WIDE R8, R24, 0x4, R22 ;  /* 0x0000000418087825 */ /* 0x004fc400078e0216 */
[----:B------:R-:W-:Y:S02]  /*1030*/  STG.E desc[UR4][R6.64], RZ ;  /* 0x000000ff06007986 */ /* 0x000fe4000c101904 */
[C---:B0-----:R-:W-:Y:S02]  /*1040*/  IMAD.WIDE R10, R24.reuse, 0x4, R20 ;  /* 0x00000004180a7825 */ /* 0x041fe400078e0214 */
[----:B------:R-:W-:Y:S02]  /*1050*/  STG.E desc[UR4][R8.64], RZ ;  /* 0x000000ff08007986 */ /* 0x000fe4000c101904 */
[----:B------:R-:W-:Y:S02]  /*1060*/  IMAD.WIDE R12, R24, 0x4, R4 ;  /* 0x00000004180c7825 */ /* 0x000fe400078e0204 */
[----:B------:R-:W-:Y:S02]  /*1070*/  STG.E desc[UR4][R10.64], RZ ;  /* 0x000000ff0a007986 */ /* 0x000fe4000c101904 */
[----:B---3--:R-:W-:-:S02]  /*1080*/  IMAD.WIDE R14, R27, 0x4, R22 ;  /* 0x000000041b0e7825 */ /* 0x008fc400078e0216 */
[----:B------:R-:W-:Y:S02]  /*1090*/  STG.E desc[UR4][R12.64], RZ ;  /* 0x000000ff0c007986 */ /* 0x000fe4000c101904 */
[----:B-1----:R-:W-:-:S04]  /*10a0*/  IMAD.WIDE R16, R27, 0x4, R20 ;  /* 0x000000041b107825 */ /* 0x002fc800078e0214 */
[----:B------:R-:W-:-:S04]  /*10b0*/  IMAD.WIDE R18, R27, 0x4, R4 ;  /* 0x000000041b127825 */ /* 0x000fc800078e0204 */
[----:B------:R-:W-:-:S04]  /*10c0*/  IMAD.WIDE R26, R27, 0x4, R2 ;  /* 0x000000041b1a7825 */ /* 0x000fc800078e0202 */
[C---:B------:R-:W-:Y:S01]  /*10d0*/  IMAD.WIDE R2, R25.reuse, 0x4, R2 ;  /* 0x0000000419027825 */ /* 0x040fe200078e0202 */
[----:B------:R-:W-:Y:S03]  /*10e0*/  STG.E desc[UR4][R26.64], RZ ;  /* 0x000000ff1a007986 */ /* 0x000fe6000c101904 */
[C---:B------:R-:W-:Y:S01]  /*10f0*/  IMAD.WIDE R22, R25.reuse, 0x4, R22 ;  /* 0x0000000419167825 */ /* 0x040fe200078e0216 */
[----:B------:R-:W-:Y:S03]  /*1100*/  STG.E desc[UR4][R14.64], RZ ;  /* 0x000000ff0e007986 */ /* 0x000fe6000c101904 */
[C---:B------:R-:W-:Y:S01]  /*1110*/  IMAD.WIDE R20, R25.reuse, 0x4, R20 ;  /* 0x0000000419147825 */ /* 0x040fe200078e0214 */
[----:B------:R-:W-:Y:S03]  /*1120*/  STG.E desc[UR4][R16.64], RZ ;  /* 0x000000ff10007986 */ /* 0x000fe6000c101904 */
[----:B------:R-:W-:Y:S01]  /*1130*/  IMAD.WIDE R4, R25, 0x4, R4 ;  /* 0x0000000419047825 */ /* 0x000fe200078e0204 */
[----:B------:R-:W-:Y:S04]  /*1140*/  STG.E desc[UR4][R18.64], RZ ;  /* 0x000000ff12007986 */ /* 0x000fe8000c101904 */
[----:B------:R-:W-:Y:S04]  /*1150*/  STG.E desc[UR4][R2.64], RZ ;  /* 0x000000ff02007986 */ /* 0x000fe8000c101904 */
[----:B------:R-:W-:Y:S04]  /*1160*/  STG.E desc[UR4][R22.64], RZ ;  /* 0x000000ff16007986 */ /* 0x000fe8000c101904 */
[----:B------:R-:W-:Y:S04]  /*1170*/  STG.E desc[UR4][R20.64], RZ ;  /* 0x000000ff14007986 */ /* 0x000fe8000c101904 */
[----:B------:R-:W-:Y:S01]  /*1180*/  STG.E desc[UR4][R4.64], RZ ;  /* 0x000000ff04007986 */ /* 0x000fe2000c101904 */
[----:B------:R-:W-:Y:S05]  /*1190*/  EXIT ;  /* 0x000000000000794d */ /* 0x000fea0003800000 */
.L_x_5:
[----:B------:R-:W-:-:S00]  /*11a0*/  BRA `(.L_x_5) ;  /* 0xfffffffc00fc7947 */ /* 0x000fc0000383ffff */
[----:B------:R-:W-:-:S00]  /*11b0*/  NOP ;  /* 0x0000000000007918 */ /* 0x000fc00000000000 */
        /* <DEDUP_REMOVED lines=12> */
.L_x_6:


//--------------------- .nv.shared.reserved.0     --------------------------
	.section	.nv.shared.reserved.0,"aw",@nobits
	.weak		__nv_reservedSMEM_offset_0_alias
	.size		__nv_reservedSMEM_offset_0_alias, 0, 64
	.other		__nv_reservedSMEM_offset_0_alias,@"STO_CUDA_RESERVED_SHARED STV_DEFAULT"
__nv_reservedSMEM_offset_0_alias:
	.zero		0
	.zero		64


//--------------------- .nv.constant0._Z12mandelKernelffffiiPi --------------------------
	.section	.nv.constant0._Z12mandelKernelffffiiPi,"a",@progbits
	.sectionflags	@""
	.align	4
.nv.constant0._Z12mandelKernelffffiiPi:
	.zero		928


//--------------------- SYMBOLS --------------------------

	.type		.nv.reservedSmem.offset0,@object
	.size		.nv.reservedSmem.offset0,0x4
